//
// Generated by NVIDIA NVVM Compiler
//
// Compiler Build ID: CL-36424714
// Cuda compilation tools, release 13.0, V13.0.88
// Based on NVVM 20.0.0
//

.version 9.0
.target sm_100
.address_size 64

	// .globl	saxpy

.visible .entry saxpy(
	.param .f32 saxpy_param_0,
	.param .u64 .ptr .align 1 saxpy_param_1,
	.param .u64 .ptr .align 1 saxpy_param_2,
	.param .u64 .ptr .align 1 saxpy_param_3,
	.param .u64 saxpy_param_4
)
{
	.reg .pred 	%p<2>;
	.reg .b32 	%r<5>;
	.reg .b32 	%f<5>;
	.reg .b64 	%rd<13>;

	ld.param.f32 	%f1, [saxpy_param_0];
	ld.param.u64 	%rd2, [saxpy_param_1];
	ld.param.u64 	%rd3, [saxpy_param_2];
	ld.param.u64 	%rd4, [saxpy_param_3];
	ld.param.u64 	%rd5, [saxpy_param_4];
	mov.u32 	%r1, %ctaid.x;
	mov.u32 	%r2, %ntid.x;
	mov.u32 	%r3, %tid.x;
	mad.lo.s32 	%r4, %r1, %r2, %r3;
	cvt.u64.u32 	%rd1, %r4;
	setp.le.u64 	%p1, %rd5, %rd1;
	@%p1 bra 	$L__BB0_2;
	cvta.to.global.u64 	%rd6, %rd2;
	cvta.to.global.u64 	%rd7, %rd3;
	cvta.to.global.u64 	%rd8, %rd4;
	shl.b64 	%rd9, %rd1, 2;
	add.s64 	%rd10, %rd6, %rd9;
	ld.global.f32 	%f2, [%rd10];
	add.s64 	%rd11, %rd7, %rd9;
	ld.global.f32 	%f3, [%rd11];
	fma.rn.f32 	%f4, %f1, %f2, %f3;
	add.s64 	%rd12, %rd8, %rd9;
	st.global.f32 	[%rd12], %f4;
$L__BB0_2:
	ret;

}


// ===== COMPILED SASS (sm_100) =====

	.target	sm_100

	.elftype	@"ET_EXEC"


//--------------------- .note.nv.tkinfo           --------------------------
	.section	.note.nv.tkinfo,"",@"SHT_NOTE"
	.sectionflags	@"SHF_NOTE_NV_TKINFO"
	.tkinfo
        /*0018*/ 	.word	0x00000002
        /*0030*/ 	.string	""
        /*0030*/ 	.string	"ptxas"
        /*0030*/ 	.string	"Cuda compilation tools, release 13.0, V13.0.88"
        /*0030*/ 	.string	"Build cuda_13.0.r13.0/compiler.36424714_0"
        /*0030*/ 	.string	"-arch sm_100 -m 64 "



//--------------------- .note.nv.cuinfo           --------------------------
	.section	.note.nv.cuinfo,"",@"SHT_NOTE"
	.sectionflags	@"SHF_NOTE_NV_CUINFO"
        /*0018*/ 	.short	0x0002
        /*001a*/ 	.short	0x0064
        /*001c*/ 	.short	0x0082
	.zero		2


//--------------------- .nv.info                  --------------------------
	.section	.nv.info,"",@"SHT_CUDA_INFO"
	.align	4


	//----- nvinfo : EIATTR_REGCOUNT
	.align		4
        /*0000*/ 	.byte	0x04, 0x2f
        /*0002*/ 	.short	(.L_1 - .L_0)
	.align		4
.L_0:
        /*0004*/ 	.word	index@(saxpy)
        /*0008*/ 	.word	0x0000000c


	//----- nvinfo : EIATTR_FRAME_SIZE
	.align		4
.L_1:
        /*000c*/ 	.byte	0x04, 0x11
        /*000e*/ 	.short	(.L_3 - .L_2)
	.align		4
.L_2:
        /*0010*/ 	.word	index@(saxpy)
        /*0014*/ 	.word	0x00000000


	//----- nvinfo : EIATTR_MIN_STACK_SIZE
	.align		4
.L_3:
        /*0018*/ 	.byte	0x04, 0x12
        /*001a*/ 	.short	(.L_5 - .L_4)
	.align		4
.L_4:
        /*001c*/ 	.word	index@(saxpy)
        /*0020*/ 	.word	0x00000000
.L_5:


//--------------------- .nv.compat                --------------------------
	.section	.nv.compat,"",@"SHT_CUDA_COMPAT_INFO"
	.align	4
        /*0000*/ 	.byte	0x02, 0x09, 0x00, 0x00, 0x02, 0x02, 0x01, 0x00, 0x02, 0x05, 0x05, 0x00, 0x03, 0x07, 0x01, 0x01
        /*0010*/ 	.byte	0x02, 0x03, 0x00, 0x00, 0x02, 0x06, 0x01, 0x00, 0x04, 0x0b, 0x08, 0x00, 0x09, 0x00, 0x00, 0x00
        /*0020*/ 	.byte	0x00, 0x00, 0x00, 0x00


//--------------------- .nv.info.saxpy            --------------------------
	.section	.nv.info.saxpy,"",@"SHT_CUDA_INFO"
	.sectionflags	@""
	.align	4


	//----- nvinfo : EIATTR_CUDA_API_VERSION
	.align		4
        /*0000*/ 	.byte	0x04, 0x37
        /*0002*/ 	.short	(.L_7 - .L_6)
.L_6:
        /*0004*/ 	.word	0x00000082


	//----- nvinfo : EIATTR_KPARAM_INFO
	.align		4
.L_7:
        /*0008*/ 	.byte	0x04, 0x17
        /*000a*/ 	.short	(.L_9 - .L_8)
.L_8:
        /*000c*/ 	.word	0x00000000
        /*0010*/ 	.short	0x0004
        /*0012*/ 	.short	0x0020
        /*0014*/ 	.byte	0x00, 0xf0, 0x21, 0x00


	//----- nvinfo : EIATTR_KPARAM_INFO
	.align		4
.L_9:
        /*0018*/ 	.byte	0x04, 0x17
        /*001a*/ 	.short	(.L_11 - .L_10)
.L_10:
        /*001c*/ 	.word	0x00000000
        /*0020*/ 	.short	0x0003
        /*0022*/ 	.short	0x0018
        /*0024*/ 	.byte	0x00, 0xf5, 0x21, 0x00


	//----- nvinfo : EIATTR_KPARAM_INFO
	.align		4
.L_11:
        /*0028*/ 	.byte	0x04, 0x17
        /*002a*/ 	.short	(.L_13 - .L_12)
.L_12:
        /*002c*/ 	.word	0x00000000
        /*0030*/ 	.short	0x0002
        /*0032*/ 	.short	0x0010
        /*0034*/ 	.byte	0x00, 0xf5, 0x21, 0x00


	//----- nvinfo : EIATTR_KPARAM_INFO
	.align		4
.L_13:
        /*0038*/ 	.byte	0x04, 0x17
        /*003a*/ 	.short	(.L_15 - .L_14)
.L_14:
        /*003c*/ 	.word	0x00000000
        /*0040*/ 	.short	0x0001
        /*0042*/ 	.short	0x0008
        /*0044*/ 	.byte	0x00, 0xf5, 0x21, 0x00


	//----- nvinfo : EIATTR_KPARAM_INFO
	.align		4
.L_15:
        /*0048*/ 	.byte	0x04, 0x17
        /*004a*/ 	.short	(.L_17 - .L_16)
.L_16:
        /*004c*/ 	.word	0x00000000
        /*0050*/ 	.short	0x0000
        /*0052*/ 	.short	0x0000
        /*0054*/ 	.byte	0x00, 0xf0, 0x11, 0x00


	//----- nvinfo : EIATTR_SPARSE_MMA_MASK
	.align		4
.L_17:
        /*0058*/ 	.byte	0x03, 0x50
        /*005a*/ 	.short	0x0000


	//----- nvinfo : EIATTR_MAXREG_COUNT
	.align		4
        /*005c*/ 	.byte	0x03, 0x1b
        /*005e*/ 	.short	0x00ff


	//----- nvinfo : EIATTR_MERCURY_ISA_VERSION
	.align		4
        /*0060*/ 	.byte	0x03, 0x5f
        /*0062*/ 	.short	0x0101


	//----- nvinfo : EIATTR_VRC_CTA_INIT_COUNT
	.align		4
        /*0064*/ 	.byte	0x02, 0x4a
	.zero		1
	.zero		1


	//----- nvinfo : EIATTR_EXIT_INSTR_OFFSETS
	.align		4
        /*0068*/ 	.byte	0x04, 0x1c
        /*006a*/ 	.short	(.L_19 - .L_18)


	//   ....[0]....
.L_18:
        /*006c*/ 	.word	0x00000080


	//   ....[1]....
        /*0070*/ 	.word	0x00000190


	//----- nvinfo : EIATTR_CBANK_PARAM_SIZE
	.align		4
.L_19:
        /*0074*/ 	.byte	0x03, 0x19
        /*0076*/ 	.short	0x0028


	//----- nvinfo : EIATTR_PARAM_CBANK
	.align		4
        /*0078*/ 	.byte	0x04, 0x0a
        /*007a*/ 	.short	(.L_21 - .L_20)
	.align		4
.L_20:
        /*007c*/ 	.word	index@(.nv.constant0.saxpy)
        /*0080*/ 	.short	0x0380
        /*0082*/ 	.short	0x0028


	//----- nvinfo : EIATTR_SW_WAR
	.align		4
.L_21:
        /*0084*/ 	.byte	0x04, 0x36
        /*0086*/ 	.short	(.L_23 - .L_22)
.L_22:
        /*0088*/ 	.word	0x00000008
.L_23:


//--------------------- .nv.callgraph             --------------------------
	.section	.nv.callgraph,"",@"SHT_CUDA_CALLGRAPH"
	.align	4
	.sectionentsize	8
	.align		4
        /*0000*/ 	.word	0x00000000
	.align		4
        /*0004*/ 	.word	0xffffffff
	.align		4
        /*0008*/ 	.word	0x00000000
	.align		4
        /*000c*/ 	.word	0xfffffffe
	.align		4
        /*0010*/ 	.word	0x00000000
	.align		4
        /*0014*/ 	.word	0xfffffffd
	.align		4
        /*0018*/ 	.word	0x00000000
	.align		4
        /*001c*/ 	.word	0xfffffffc


//--------------------- .text.saxpy               --------------------------
	.section	.text.saxpy,"ax",@progbits
	.align	128
        .global         saxpy
        .type           saxpy,@function
        .size           saxpy,(.L_x_1 - saxpy)
        .other          saxpy,@"STO_CUDA_ENTRY STV_DEFAULT"
saxpy:
.text.saxpy:
[----:B------:R-:W-:Y:S01]  /*0000*/  LDC R1, c[0x0][0x37c] ;  /* 0x0000df00ff017b82 */ /* 0x000fe20000000800 */
[----:B------:R-:W0:Y:S07]  /*0010*/  S2R R3, SR_TID.X ;  /* 0x0000000000037919 */ /* 0x000e2e0000002100 */
[----:B------:R-:W0:Y:S01]  /*0020*/  S2UR UR4, SR_CTAID.X ;  /* 0x00000000000479c3 */ /* 0x000e220000002500 */
[----:B------:R-:W1:Y:S07]  /*0030*/  LDCU.64 UR6, c[0x0][0x3a0] ;  /* 0x00007400ff0677ac */ /* 0x000e6e0008000a00 */
[----:B------:R-:W0:Y:S02]  /*0040*/  LDC R0, c[0x0][0x360] ;  /* 0x0000d800ff007b82 */ /* 0x000e240000000800 */
[----:B0-----:R-:W-:-:S05]  /*0050*/  IMAD R0, R0, UR4, R3 ;  /* 0x0000000400007c24 */ /* 0x001fca000f8e0203 */
[----:B-1----:R-:W-:-:S04]  /*0060*/  ISETP.GE.U32.AND P0, PT, R0, UR6, PT ;  /* 0x0000000600007c0c */ /* 0x002fc8000bf06070 */
[----:B------:R-:W-:-:S13]  /*0070*/  ISETP.GE.U32.AND.EX P0, PT, RZ, UR7, PT, P0 ;  /* 0x00000007ff007c0c */ /* 0x000fda000bf06100 */
[----:B------:R-:W-:Y:S05]  /*0080*/  @P0 EXIT ;  /* 0x000000000000094d */ /* 0x000fea0003800000 */
[----:B------:R-:W0:Y:S01]  /*0090*/  LDCU.128 UR8, c[0x0][0x390] ;  /* 0x00007200ff0877ac */ /* 0x000e220008000c00 */
[----:B------:R-:W-:Y:S01]  /*00a0*/  IMAD.SHL.U32 R6, R0, 0x4, RZ ;  /* 0x0000000400067824 */ /* 0x000fe200078e00ff */
[----:B------:R-:W-:Y:S01]  /*00b0*/  SHF.R.U32.HI R0, RZ, 0x1e, R0 ;  /* 0x0000001eff007819 */ /* 0x000fe20000011600 */
[----:B------:R-:W1:Y:S01]  /*00c0*/  LDCU.64 UR6, c[0x0][0x388] ;  /* 0x00007100ff0677ac */ /* 0x000e620008000a00 */
[----:B------:R-:W2:Y:S02]  /*00d0*/  LDCU.64 UR4, c[0x0][0x358] ;  /* 0x00006b00ff0477ac */ /* 0x000ea40008000a00 */
[C---:B0-----:R-:W-:Y:S02]  /*00e0*/  IADD3 R4, P1, PT, R6.reuse, UR8, RZ ;  /* 0x0000000806047c10 */ /* 0x041fe4000ff3e0ff */
[----:B-1----:R-:W-:Y:S01]  /*00f0*/  IADD3 R2, P0, PT, R6, UR6, RZ ;  /* 0x0000000606027c10 */ /* 0x002fe2000ff1e0ff */
[----:B------:R-:W0:Y:S01]  /*0100*/  LDCU UR6, c[0x0][0x380] ;  /* 0x00007000ff0677ac */ /* 0x000e220008000800 */
[----:B------:R-:W-:-:S02]  /*0110*/  IADD3.X R5, PT, PT, R0, UR9, RZ, P1, !PT ;  /* 0x0000000900057c10 */ /* 0x000fc40008ffe4ff */
[----:B------:R-:W-:-:S04]  /*0120*/  IADD3.X R3, PT, PT, R0, UR7, RZ, P0, !PT ;  /* 0x0000000700037c10 */ /* 0x000fc800087fe4ff */
[----:B--2---:R-:W0:Y:S04]  /*0130*/  LDG.E R5, desc[UR4][R4.64] ;  /* 0x0000000404057981 */ /* 0x004e28000c1e1900 */
[----:B------:R-:W0:Y:S01]  /*0140*/  LDG.E R2, desc[UR4][R2.64] ;  /* 0x0000000402027981 */ /* 0x000e22000c1e1900 */
[----:B------:R-:W-:-:S04]  /*0150*/  IADD3 R6, P0, PT, R6, UR10, RZ ;  /* 0x0000000a06067c10 */ /* 0x000fc8000ff1e0ff */
[----:B------:R-:W-:Y:S01]  /*0160*/  IADD3.X R7, PT, PT, R0, UR11, RZ, P0, !PT ;  /* 0x0000000b00077c10 */ /* 0x000fe200087fe4ff */
[----:B0-----:R-:W-:-:S05]  /*0170*/  FFMA R9, R2, UR6, R5 ;  /* 0x0000000602097c23 */ /* 0x001fca0008000005 */
[----:B------:R-:W-:Y:S01]  /*0180*/  STG.E desc[UR4][R6.64], R9 ;  /* 0x0000000906007986 */ /* 0x000fe2000c101904 */
[----:B------:R-:W-:Y:S05]  /*0190*/  EXIT ;  /* 0x000000000000794d */ /* 0x000fea0003800000 */
.L_x_0:
[----:B------:R-:W-:-:S00]  /*01a0*/  BRA `(.L_x_0) ;  /* 0xfffffffc00fc7947 */ /* 0x000fc0000383ffff */
[----:B------:R-:W-:-:S00]  /*01b0*/  NOP ;  /* 0x0000000000007918 */ /* 0x000fc00000000000 */
        /* <DEDUP_REMOVED lines=12> */
.L_x_1:


//--------------------- .nv.shared.reserved.0     --------------------------
	.section	.nv.shared.reserved.0,"aw",@nobits
	.weak		__nv_reservedSMEM_offset_0_alias
	.size		__nv_reservedSMEM_offset_0_alias, 0, 64
	.other		__nv_reservedSMEM_offset_0_alias,@"STO_CUDA_RESERVED_SHARED STV_DEFAULT"
__nv_reservedSMEM_offset_0_alias:
	.zero		0
	.zero		64


//--------------------- .nv.constant0.saxpy       --------------------------
	.section	.nv.constant0.saxpy,"a",@progbits
	.sectionflags	@""
	.align	4
.nv.constant0.saxpy:
	.zero		936


//--------------------- SYMBOLS --------------------------

	.type		.nv.reservedSmem.offset0,@object
	.size		.nv.reservedSmem.offset0,0x4
